	.headerflags	@"EF_CUDA_TEXMODE_UNIFIED EF_CUDA_64BIT_ADDRESS EF_CUDA_ACCELERATORS EF_CUDA_SM90 EF_CUDA_VIRTUAL_SM(EF_CUDA_SM90)"
	.elftype	@"ET_EXEC"


//--------------------- .nv.info                  --------------------------
	.section	.nv.info,"",@"SHT_CUDA_INFO"
	.align	4


	//----- nvinfo : EIATTR_REGCOUNT
	.align		4
        /*0000*/ 	.byte	0x04, 0x2f
        /*0002*/ 	.short	(.L_3 - .L_2)
	.align		4
.L_2:
        /*0004*/ 	.word	index@(triton_poi_fused__native_batch_norm_legit_no_training__prelu_kernel_convolution_27)
        /*0008*/ 	.word	0x00000014


	//----- nvinfo : EIATTR_MIN_STACK_SIZE
	.align		4
.L_3:
        /*000c*/ 	.byte	0x04, 0x12
        /*000e*/ 	.short	(.L_5 - .L_4)
	.align		4
.L_4:
        /*0010*/ 	.word	index@(triton_poi_fused__native_batch_norm_legit_no_training__prelu_kernel_convolution_27)
        /*0014*/ 	.word	0x00000000


	//----- nvinfo : EIATTR_FRAME_SIZE
	.align		4
.L_5:
        /*0018*/ 	.byte	0x04, 0x11
        /*001a*/ 	.short	(.L_7 - .L_6)
	.align		4
.L_6:
        /*001c*/ 	.word	index@(triton_poi_fused__native_batch_norm_legit_no_training__prelu_kernel_convolution_27)
        /*0020*/ 	.word	0x00000000


	//----- nvinfo : EIATTR_MIN_STACK_SIZE
	.align		4
.L_7:
        /*0024*/ 	.byte	0x04, 0x12
        /*0026*/ 	.short	(.L_9 - .L_8)
	.align		4
.L_8:
        /*0028*/ 	.word	index@(triton_poi_fused__native_batch_norm_legit_no_training__prelu_kernel_convolution_27)
        /*002c*/ 	.word	0x00000000
.L_9:


//--------------------- .nv.info.triton_poi_fused__native_batch_norm_legit_no_training__prelu_kernel_convolution_27 --------------------------
	.section	.nv.info.triton_poi_fused__native_batch_norm_legit_no_training__prelu_kernel_convolution_27,"",@"SHT_CUDA_INFO"
	.sectionflags	@""
	.align	4


	//----- nvinfo : EIATTR_CUDA_API_VERSION
	.align		4
        /*0000*/ 	.byte	0x04, 0x37
        /*0002*/ 	.short	(.L_11 - .L_10)
.L_10:
        /*0004*/ 	.word	0x0000007c


	//----- nvinfo : EIATTR_KPARAM_INFO
	.align		4
.L_11:
        /*0008*/ 	.byte	0x04, 0x17
        /*000a*/ 	.short	(.L_13 - .L_12)
.L_12:
        /*000c*/ 	.word	0x00000000
        /*0010*/ 	.short	0x0008
        /*0012*/ 	.short	0x0040
        /*0014*/ 	.byte	0x00, 0xf0, 0x11, 0x00


	//----- nvinfo : EIATTR_KPARAM_INFO
	.align		4
.L_13:
        /*0018*/ 	.byte	0x04, 0x17
        /*001a*/ 	.short	(.L_15 - .L_14)
.L_14:
        /*001c*/ 	.word	0x00000000
        /*0020*/ 	.short	0x0007
        /*0022*/ 	.short	0x0038
        /*0024*/ 	.byte	0x00, 0xf4, 0x21, 0x00


	//----- nvinfo : EIATTR_KPARAM_INFO
	.align		4
.L_15:
        /*0028*/ 	.byte	0x04, 0x17
        /*002a*/ 	.short	(.L_17 - .L_16)
.L_16:
        /*002c*/ 	.word	0x00000000
        /*0030*/ 	.short	0x0006
        /*0032*/ 	.short	0x0030
        /*0034*/ 	.byte	0x00, 0xf4, 0x21, 0x00


	//----- nvinfo : EIATTR_KPARAM_INFO
	.align		4
.L_17:
        /*0038*/ 	.byte	0x04, 0x17
        /*003a*/ 	.short	(.L_19 - .L_18)
.L_18:
        /*003c*/ 	.word	0x00000000
        /*0040*/ 	.short	0x0005
        /*0042*/ 	.short	0x0028
        /*0044*/ 	.byte	0x00, 0xf4, 0x21, 0x00


	//----- nvinfo : EIATTR_KPARAM_INFO
	.align		4
.L_19:
        /*0048*/ 	.byte	0x04, 0x17
        /*004a*/ 	.short	(.L_21 - .L_20)
.L_20:
        /*004c*/ 	.word	0x00000000
        /*0050*/ 	.short	0x0004
        /*0052*/ 	.short	0x0020
        /*0054*/ 	.byte	0x00, 0xf4, 0x21, 0x00


	//----- nvinfo : EIATTR_KPARAM_INFO
	.align		4
.L_21:
        /*0058*/ 	.byte	0x04, 0x17
        /*005a*/ 	.short	(.L_23 - .L_22)
.L_22:
        /*005c*/ 	.word	0x00000000
        /*0060*/ 	.short	0x0003
        /*0062*/ 	.short	0x0018
        /*0064*/ 	.byte	0x00, 0xf4, 0x21, 0x00


	//----- nvinfo : EIATTR_KPARAM_INFO
	.align		4
.L_23:
        /*0068*/ 	.byte	0x04, 0x17
        /*006a*/ 	.short	(.L_25 - .L_24)
.L_24:
        /*006c*/ 	.word	0x00000000
        /*0070*/ 	.short	0x0002
        /*0072*/ 	.short	0x0010
        /*0074*/ 	.byte	0x00, 0xf4, 0x21, 0x00


	//----- nvinfo : EIATTR_KPARAM_INFO
	.align		4
.L_25:
        /*0078*/ 	.byte	0x04, 0x17
        /*007a*/ 	.short	(.L_27 - .L_26)
.L_26:
        /*007c*/ 	.word	0x00000000
        /*0080*/ 	.short	0x0001
        /*0082*/ 	.short	0x0008
        /*0084*/ 	.byte	0x00, 0xf4, 0x21, 0x00


	//----- nvinfo : EIATTR_KPARAM_INFO
	.align		4
.L_27:
        /*0088*/ 	.byte	0x04, 0x17
        /*008a*/ 	.short	(.L_29 - .L_28)
.L_28:
        /*008c*/ 	.word	0x00000000
        /*0090*/ 	.short	0x0000
        /*0092*/ 	.short	0x0000
        /*0094*/ 	.byte	0x00, 0xf4, 0x21, 0x00


	//----- nvinfo : EIATTR_SPARSE_MMA_MASK
	.align		4
.L_29:
        /*0098*/ 	.byte	0x03, 0x50
        /*009a*/ 	.short	0x0000


	//----- nvinfo : EIATTR_MAXREG_COUNT
	.align		4
        /*009c*/ 	.byte	0x03, 0x1b
        /*009e*/ 	.short	0x00ff


	//----- nvinfo : EIATTR_EXIT_INSTR_OFFSETS
	.align		4
        /*00a0*/ 	.byte	0x04, 0x1c
        /*00a2*/ 	.short	(.L_31 - .L_30)


	//   ....[0]....
.L_30:
        /*00a4*/ 	.word	0x00000340


	//----- nvinfo : EIATTR_REQNTID
	.align		4
.L_31:
        /*00a8*/ 	.byte	0x04, 0x10
        /*00aa*/ 	.short	(.L_33 - .L_32)
.L_32:
        /*00ac*/ 	.word	0x00000080
        /*00b0*/ 	.word	0x00000001
        /*00b4*/ 	.word	0x00000001


	//----- nvinfo : EIATTR_CBANK_PARAM_SIZE
	.align		4
.L_33:
        /*00b8*/ 	.byte	0x03, 0x19
        /*00ba*/ 	.short	0x0044


	//----- nvinfo : EIATTR_PARAM_CBANK
	.align		4
        /*00bc*/ 	.byte	0x04, 0x0a
        /*00be*/ 	.short	(.L_35 - .L_34)
	.align		4
.L_34:
        /*00c0*/ 	.word	index@(.nv.constant0.triton_poi_fused__native_batch_norm_legit_no_training__prelu_kernel_convolution_27)
        /*00c4*/ 	.short	0x0210
        /*00c6*/ 	.short	0x0044


	//----- nvinfo : EIATTR_SW_WAR
	.align		4
.L_35:
        /*00c8*/ 	.byte	0x04, 0x36
        /*00ca*/ 	.short	(.L_37 - .L_36)
.L_36:
        /*00cc*/ 	.word	0x00000008
.L_37:


//--------------------- .nv.callgraph             --------------------------
	.section	.nv.callgraph,"",@"SHT_CUDA_CALLGRAPH"
	.align	4
	.sectionentsize	8
	.align		4
        /*0000*/ 	.word	0x00000000
	.align		4
        /*0004*/ 	.word	0xffffffff
	.align		4
        /*0008*/ 	.word	0x00000000
	.align		4
        /*000c*/ 	.word	0xfffffffe
	.align		4
        /*0010*/ 	.word	0x00000000
	.align		4
        /*0014*/ 	.word	0xfffffffd
	.align		4
        /*0018*/ 	.word	0x00000000
	.align		4
        /*001c*/ 	.word	0xfffffffc


//--------------------- .nv.constant4             --------------------------
	.section	.nv.constant4,"a",@progbits
	.align	8
	.align		8
.nv.constant4:
        /*0000*/ 	.dword	_$_str
	.align		8
        /*0008*/ 	.dword	_$_str_$_2


//--------------------- .text.triton_poi_fused__native_batch_norm_legit_no_training__prelu_kernel_convolution_27 --------------------------
	.section	.text.triton_poi_fused__native_batch_norm_legit_no_training__prelu_kernel_convolution_27,"ax",@progbits
	.align	128
        .global         triton_poi_fused__native_batch_norm_legit_no_training__prelu_kernel_convolution_27
        .type           triton_poi_fused__native_batch_norm_legit_no_training__prelu_kernel_convolution_27,@function
        .size           triton_poi_fused__native_batch_norm_legit_no_training__prelu_kernel_convolution_27,(.L_x_1 - triton_poi_fused__native_batch_norm_legit_no_training__prelu_kernel_convolution_27)
        .other          triton_poi_fused__native_batch_norm_legit_no_training__prelu_kernel_convolution_27,@"STO_CUDA_ENTRY STV_DEFAULT"
triton_poi_fused__native_batch_norm_legit_no_training__prelu_kernel_convolution_27:
.text.triton_poi_fused__native_batch_norm_legit_no_training__prelu_kernel_convolution_27:
[----:B------:R-:W-:Y:S01]  /*0000*/  LDC R1, c[0x0][0x28] ;  /* 0x00000a00ff017b82 */ /* 0x000fe20000000800 */
[----:B------:R-:W1:Y:S07]  /*0010*/  S2R R0, SR_TID.X ;  /* 0x0000000000007919 */ /* 0x000e6e0000002100 */
[----:B------:R-:W2:Y:S01]  /*0020*/  LDC.64 R14, c[0x0][0x230] ;  /* 0x00008c00ff0e7b82 */ /* 0x000ea20000000a00 */
[----:B------:R-:W-:Y:S01]  /*0030*/  ULDC.64 UR4, c[0x0][0x208] ;  /* 0x0000820000047ab9 */ /* 0x000fe20000000a00 */
[----:B------:R-:W3:Y:S06]  /*0040*/  S2R R3, SR_CTAID.X ;  /* 0x0000000000037919 */ /* 0x000eec0000002500 */
[----:B------:R-:W4:Y:S08]  /*0050*/  LDC.64 R10, c[0x0][0x220] ;  /* 0x00008800ff0a7b82 */ /* 0x000f300000000a00 */
[----:B------:R-:W5:Y:S08]  /*0060*/  LDC.64 R12, c[0x0][0x228] ;  /* 0x00008a00ff0c7b82 */ /* 0x000f700000000a00 */
[----:B------:R-:W5:Y:S01]  /*0070*/  LDC.64 R6, c[0x0][0x238] ;  /* 0x00008e00ff067b82 */ /* 0x000f620000000a00 */
[----:B-1----:R-:W-:-:S07]  /*0080*/  LOP3.LUT R0, R0, 0x7f, RZ, 0xc0, !PT ;  /* 0x0000007f00007812 */ /* 0x002fce00078ec0ff */
[----:B------:R-:W1:Y:S01]  /*0090*/  LDC.64 R4, c[0x0][0x240] ;  /* 0x00009000ff047b82 */ /* 0x000e620000000a00 */
[----:B---3--:R-:W-:Y:S02]  /*00a0*/  SHF.R.S32.HI R2, RZ, 0x18, R3 ;  /* 0x00000018ff027819 */ /* 0x008fe40000011403 */
[----:B------:R-:W-:Y:S02]  /*00b0*/  LEA R0, R3, R0, 0x7 ;  /* 0x0000000003007211 */ /* 0x000fe400078e38ff */
[----:B------:R-:W-:-:S04]  /*00c0*/  SGXT R3, R2, 0x1 ;  /* 0x000000010203781a */ /* 0x000fc80000000200 */
[----:B------:R-:W-:-:S04]  /*00d0*/  LEA.HI R3, R3, R0, RZ, 0x7 ;  /* 0x0000000003037211 */ /* 0x000fc800078f38ff */
[----:B------:R-:W-:-:S04]  /*00e0*/  LOP3.LUT R3, R3, 0xffffff80, RZ, 0xc0, !PT ;  /* 0xffffff8003037812 */ /* 0x000fc800078ec0ff */
[----:B------:R-:W-:Y:S02]  /*00f0*/  IADD3 R9, R0, -R3, RZ ;  /* 0x8000000300097210 */ /* 0x000fe40007ffe0ff */
[----:B------:R-:W3:Y:S03]  /*0100*/  LDC.64 R2, c[0x0][0x210] ;  /* 0x00008400ff027b82 */ /* 0x000ee60000000a00 */
[----:B--2---:R-:W-:-:S05]  /*0110*/  IMAD.WIDE R14, R9, 0x4, R14 ;  /* 0x00000004090e7825 */ /* 0x004fca00078e020e */
[----:B------:R2:W2:Y:S01]  /*0120*/  LDG.E.EL R8, desc[UR4][R14.64] ;  /* 0x000000040e087981 */ /* 0x0004a2000c2e1900 */
[----:B----4-:R-:W-:-:S04]  /*0130*/  IMAD.WIDE R10, R9, 0x4, R10 ;  /* 0x00000004090a7825 */ /* 0x010fc800078e020a */
[C---:B-----5:R-:W-:Y:S02]  /*0140*/  IMAD.WIDE R12, R9.reuse, 0x4, R12 ;  /* 0x00000004090c7825 */ /* 0x060fe400078e020c */
[----:B------:R-:W4:Y:S02]  /*0150*/  LDG.E.EL R10, desc[UR4][R10.64] ;  /* 0x000000040a0a7981 */ /* 0x000f24000c2e1900 */
[C---:B0-----:R-:W-:Y:S02]  /*0160*/  IMAD.WIDE R6, R9.reuse, 0x4, R6 ;  /* 0x0000000409067825 */ /* 0x041fe400078e0206 */
[----:B------:R-:W5:Y:S02]  /*0170*/  LDG.E.EL R12, desc[UR4][R12.64] ;  /* 0x000000040c0c7981 */ /* 0x000f64000c2e1900 */
[----:B---3--:R-:W-:Y:S01]  /*0180*/  IMAD.WIDE R2, R0, 0x4, R2 ;  /* 0x0000000400027825 */ /* 0x008fe200078e0202 */
[----:B--2---:R-:W0:Y:S01]  /*0190*/  LDC.64 R14, c[0x0][0x248] ;  /* 0x00009200ff0e7b82 */ /* 0x004e220000000a00 */
[----:B------:R-:W2:Y:S04]  /*01a0*/  LDG.E.EL R6, desc[UR4][R6.64] ;  /* 0x0000000406067981 */ /* 0x000ea8000c2e1900 */
[----:B------:R-:W4:Y:S01]  /*01b0*/  LDG.E R17, desc[UR4][R2.64] ;  /* 0x0000000402117981 */ /* 0x000f22000c1e1900 */
[----:B-1----:R-:W-:-:S05]  /*01c0*/  IMAD.WIDE R4, R9, 0x4, R4 ;  /* 0x0000000409047825 */ /* 0x002fca00078e0204 */
[----:B------:R1:W2:Y:S01]  /*01d0*/  LDG.E.EL R9, desc[UR4][R4.64] ;  /* 0x0000000404097981 */ /* 0x0002a2000c2e1900 */
[----:B------:R-:W-:Y:S01]  /*01e0*/  HFMA2.MMA R16, -RZ, RZ, 1.625, 0 ;  /* 0x3e800000ff107435 */ /* 0x000fe200000001ff */
[----:B-1----:R-:W1:Y:S02]  /*01f0*/  LDC.64 R4, c[0x0][0x218] ;  /* 0x00008600ff047b82 */ /* 0x002e640000000a00 */
[----:B0-----:R-:W3:Y:S01]  /*0200*/  LDG.E R14, desc[UR4][R14.64] ;  /* 0x000000040e0e7981 */ /* 0x001ee2000c1e1900 */
[----:B-1----:R-:W-:-:S04]  /*0210*/  IMAD.WIDE R4, R0, 0x4, R4 ;  /* 0x0000000400047825 */ /* 0x002fc800078e0204 */
[----:B------:R-:W-:-:S04]  /*0220*/  FADD R8, R8, 9.9999997473787516356e-06 ;  /* 0x3727c5ac08087421 */ /* 0x000fc80000000000 */
[----:B------:R-:W0:Y:S02]  /*0230*/  MUFU.SQRT R11, R8 ;  /* 0x00000008000b7308 */ /* 0x000e240000002000 */
[C---:B0-----:R-:W-:Y:S02]  /*0240*/  FSETP.GT.AND P0, PT, R11.reuse, 8.50705917302346158658e+37, PT ;  /* 0x7e8000000b00780b */ /* 0x041fe40003f04000 */
[----:B------:R-:W-:-:S11]  /*0250*/  FSETP.GEU.AND P1, PT, R11, 1.175494350822287508e-38, PT ;  /* 0x008000000b00780b */ /* 0x000fd60003f2e000 */
[----:B------:R-:W-:-:S04]  /*0260*/  @P0 FMUL R11, R11, 0.25 ;  /* 0x3e8000000b0b0820 */ /* 0x000fc80000400000 */
[----:B------:R-:W-:-:S06]  /*0270*/  @!P1 FMUL R11, R11, 16777216 ;  /* 0x4b8000000b0b9820 */ /* 0x000fcc0000400000 */
[----:B------:R-:W0:Y:S01]  /*0280*/  MUFU.RCP R11, R11 ;  /* 0x0000000b000b7308 */ /* 0x000e220000001000 */
[----:B------:R-:W-:Y:S01]  /*0290*/  FSEL R16, R16, 1, P0 ;  /* 0x3f80000010107808 */ /* 0x000fe20000000000 */
[----:B----4-:R-:W-:-:S04]  /*02a0*/  FADD R17, R17, R10 ;  /* 0x0000000a11117221 */ /* 0x010fc80000000000 */
[----:B------:R-:W-:Y:S01]  /*02b0*/  @!P1 FMUL R16, R16, 16777216 ;  /* 0x4b80000010109820 */ /* 0x000fe20000400000 */
[----:B-----5:R-:W-:-:S03]  /*02c0*/  FADD R12, -R12, R17 ;  /* 0x000000110c0c7221 */ /* 0x020fc60000000100 */
[----:B0-----:R-:W-:-:S04]  /*02d0*/  FMUL R7, R11, R16 ;  /* 0x000000100b077220 */ /* 0x001fc80000400000 */
[----:B------:R-:W-:-:S04]  /*02e0*/  FMUL R7, R12, R7 ;  /* 0x000000070c077220 */ /* 0x000fc80000400000 */
[----:B--2---:R-:W-:-:S05]  /*02f0*/  FFMA R7, R6, R7, R9 ;  /* 0x0000000706077223 */ /* 0x004fca0000000009 */
[----:B------:R-:W-:Y:S01]  /*0300*/  FSETP.GT.AND P0, PT, R7, RZ, PT ;  /* 0x000000ff0700720b */ /* 0x000fe20003f04000 */
[----:B------:R-:W-:-:S12]  /*0310*/  STG.E desc[UR4][R2.64], R17 ;  /* 0x0000001102007986 */ /* 0x000fd8000c101904 */
[----:B---3--:R-:W-:-:S05]  /*0320*/  @!P0 FMUL R7, R14, R7 ;  /* 0x000000070e078220 */ /* 0x008fca0000400000 */
[----:B------:R-:W-:Y:S01]  /*0330*/  STG.E desc[UR4][R4.64], R7 ;  /* 0x0000000704007986 */ /* 0x000fe2000c101904 */
[----:B------:R-:W-:Y:S05]  /*0340*/  EXIT ;  /* 0x000000000000794d */ /* 0x000fea0003800000 */
.L_x_0:
[----:B------:R-:W-:-:S00]  /*0350*/  BRA `(.L_x_0) ;  /* 0xfffffffc00fc7947 */ /* 0x000fc0000383ffff */
[----:B------:R-:W-:-:S00]  /*0360*/  NOP ;  /* 0x0000000000007918 */ /* 0x000fc00000000000 */
        /* <DEDUP_REMOVED lines=9> */
.L_x_1:


//--------------------- .nv.global.init           --------------------------
	.section	.nv.global.init,"aw",@progbits
.nv.global.init:
	.type		_$_str,@object
	.size		_$_str,(_$_str_$_2 - _$_str)
_$_str:
        /*0000*/ 	.byte	0x5f, 0x5f, 0x43, 0x55, 0x44, 0x41, 0x5f, 0x46, 0x54, 0x5a, 0x00
	.type		_$_str_$_2,@object
	.size		_$_str_$_2,(.L_1 - _$_str_$_2)
_$_str_$_2:
        /*000b*/ 	.byte	0x5f, 0x5f, 0x43, 0x55, 0x44, 0x41, 0x5f, 0x50, 0x52, 0x45, 0x43, 0x5f, 0x53, 0x51, 0x52, 0x54
        /*001b*/ 	.byte	0x00
.L_1:


//--------------------- .nv.constant0.triton_poi_fused__native_batch_norm_legit_no_training__prelu_kernel_convolution_27 --------------------------
	.section	.nv.constant0.triton_poi_fused__native_batch_norm_legit_no_training__prelu_kernel_convolution_27,"a",@progbits
	.sectionflags	@""
	.align	4
.nv.constant0.triton_poi_fused__native_batch_norm_legit_no_training__prelu_kernel_convolution_27:
	.zero		596
